	.headerflags	@"EF_CUDA_TEXMODE_UNIFIED EF_CUDA_64BIT_ADDRESS EF_CUDA_ACCELERATORS EF_CUDA_SM90 EF_CUDA_VIRTUAL_SM(EF_CUDA_SM90)"
	.elftype	@"ET_EXEC"


//--------------------- .nv.info                  --------------------------
	.section	.nv.info,"",@"SHT_CUDA_INFO"
	.align	4


	//----- nvinfo : EIATTR_REGCOUNT
	.align		4
        /*0000*/ 	.byte	0x04, 0x2f
        /*0002*/ 	.short	(.L_1 - .L_0)
	.align		4
.L_0:
        /*0004*/ 	.word	index@(triton_poi_fused_eq_1)
        /*0008*/ 	.word	0x0000000a


	//----- nvinfo : EIATTR_MIN_STACK_SIZE
	.align		4
.L_1:
        /*000c*/ 	.byte	0x04, 0x12
        /*000e*/ 	.short	(.L_3 - .L_2)
	.align		4
.L_2:
        /*0010*/ 	.word	index@(triton_poi_fused_eq_1)
        /*0014*/ 	.word	0x00000000


	//----- nvinfo : EIATTR_FRAME_SIZE
	.align		4
.L_3:
        /*0018*/ 	.byte	0x04, 0x11
        /*001a*/ 	.short	(.L_5 - .L_4)
	.align		4
.L_4:
        /*001c*/ 	.word	index@(triton_poi_fused_eq_1)
        /*0020*/ 	.word	0x00000000


	//----- nvinfo : EIATTR_MIN_STACK_SIZE
	.align		4
.L_5:
        /*0024*/ 	.byte	0x04, 0x12
        /*0026*/ 	.short	(.L_7 - .L_6)
	.align		4
.L_6:
        /*0028*/ 	.word	index@(triton_poi_fused_eq_1)
        /*002c*/ 	.word	0x00000000
.L_7:


//--------------------- .nv.info.triton_poi_fused_eq_1 --------------------------
	.section	.nv.info.triton_poi_fused_eq_1,"",@"SHT_CUDA_INFO"
	.sectionflags	@""
	.align	4


	//----- nvinfo : EIATTR_CUDA_API_VERSION
	.align		4
        /*0000*/ 	.byte	0x04, 0x37
        /*0002*/ 	.short	(.L_9 - .L_8)
.L_8:
        /*0004*/ 	.word	0x0000007c


	//----- nvinfo : EIATTR_KPARAM_INFO
	.align		4
.L_9:
        /*0008*/ 	.byte	0x04, 0x17
        /*000a*/ 	.short	(.L_11 - .L_10)
.L_10:
        /*000c*/ 	.word	0x00000000
        /*0010*/ 	.short	0x0002
        /*0012*/ 	.short	0x0010
        /*0014*/ 	.byte	0x00, 0xf0, 0x11, 0x00


	//----- nvinfo : EIATTR_KPARAM_INFO
	.align		4
.L_11:
        /*0018*/ 	.byte	0x04, 0x17
        /*001a*/ 	.short	(.L_13 - .L_12)
.L_12:
        /*001c*/ 	.word	0x00000000
        /*0020*/ 	.short	0x0001
        /*0022*/ 	.short	0x0008
        /*0024*/ 	.byte	0x00, 0xf4, 0x21, 0x00


	//----- nvinfo : EIATTR_KPARAM_INFO
	.align		4
.L_13:
        /*0028*/ 	.byte	0x04, 0x17
        /*002a*/ 	.short	(.L_15 - .L_14)
.L_14:
        /*002c*/ 	.word	0x00000000
        /*0030*/ 	.short	0x0000
        /*0032*/ 	.short	0x0000
        /*0034*/ 	.byte	0x00, 0xf4, 0x21, 0x00


	//----- nvinfo : EIATTR_SPARSE_MMA_MASK
	.align		4
.L_15:
        /*0038*/ 	.byte	0x03, 0x50
        /*003a*/ 	.short	0x0000


	//----- nvinfo : EIATTR_MAXREG_COUNT
	.align		4
        /*003c*/ 	.byte	0x03, 0x1b
        /*003e*/ 	.short	0x00ff


	//----- nvinfo : EIATTR_EXIT_INSTR_OFFSETS
	.align		4
        /*0040*/ 	.byte	0x04, 0x1c
        /*0042*/ 	.short	(.L_17 - .L_16)


	//   ....[0]....
.L_16:
        /*0044*/ 	.word	0x00000130


	//   ....[1]....
        /*0048*/ 	.word	0x00000150


	//----- nvinfo : EIATTR_REQNTID
	.align		4
.L_17:
        /*004c*/ 	.byte	0x04, 0x10
        /*004e*/ 	.short	(.L_19 - .L_18)
.L_18:
        /*0050*/ 	.word	0x00000080
        /*0054*/ 	.word	0x00000001
        /*0058*/ 	.word	0x00000001


	//----- nvinfo : EIATTR_CRS_STACK_SIZE
	.align		4
.L_19:
        /*005c*/ 	.byte	0x04, 0x1e
        /*005e*/ 	.short	(.L_21 - .L_20)
.L_20:
        /*0060*/ 	.word	0x00000000


	//----- nvinfo : EIATTR_CBANK_PARAM_SIZE
	.align		4
.L_21:
        /*0064*/ 	.byte	0x03, 0x19
        /*0066*/ 	.short	0x0014


	//----- nvinfo : EIATTR_PARAM_CBANK
	.align		4
        /*0068*/ 	.byte	0x04, 0x0a
        /*006a*/ 	.short	(.L_23 - .L_22)
	.align		4
.L_22:
        /*006c*/ 	.word	index@(.nv.constant0.triton_poi_fused_eq_1)
        /*0070*/ 	.short	0x0210
        /*0072*/ 	.short	0x0014


	//----- nvinfo : EIATTR_SW_WAR
	.align		4
.L_23:
        /*0074*/ 	.byte	0x04, 0x36
        /*0076*/ 	.short	(.L_25 - .L_24)
.L_24:
        /*0078*/ 	.word	0x00000008
.L_25:


//--------------------- .nv.callgraph             --------------------------
	.section	.nv.callgraph,"",@"SHT_CUDA_CALLGRAPH"
	.align	4
	.sectionentsize	8
	.align		4
        /*0000*/ 	.word	0x00000000
	.align		4
        /*0004*/ 	.word	0xffffffff
	.align		4
        /*0008*/ 	.word	0x00000000
	.align		4
        /*000c*/ 	.word	0xfffffffe
	.align		4
        /*0010*/ 	.word	0x00000000
	.align		4
        /*0014*/ 	.word	0xfffffffd
	.align		4
        /*0018*/ 	.word	0x00000000
	.align		4
        /*001c*/ 	.word	0xfffffffc


//--------------------- .text.triton_poi_fused_eq_1 --------------------------
	.section	.text.triton_poi_fused_eq_1,"ax",@progbits
	.align	128
        .global         triton_poi_fused_eq_1
        .type           triton_poi_fused_eq_1,@function
        .size           triton_poi_fused_eq_1,(.L_x_3 - triton_poi_fused_eq_1)
        .other          triton_poi_fused_eq_1,@"STO_CUDA_ENTRY STV_DEFAULT"
triton_poi_fused_eq_1:
.text.triton_poi_fused_eq_1:
[----:B------:R-:W0:Y:S02]  /*0000*/  LDC R1, c[0x0][0x28] ;  /* 0x00000a00ff017b82 */ /* 0x000e240000000800 */
[----:B------:R-:W1:Y:S01]  /*0010*/  S2R R0, SR_TID.X ;  /* 0x0000000000007919 */ /* 0x000e620000002100 */
[----:B------:R-:W-:Y:S01]  /*0020*/  ULDC.64 UR4, c[0x0][0x208] ;  /* 0x0000820000047ab9 */ /* 0x000fe20000000a00 */
[----:B------:R-:W-:Y:S01]  /*0030*/  BSSY B0, `(.L_x_0) ;  /* 0x000000a000007945 */ /* 0x000fe20003800000 */
[----:B------:R-:W-:Y:S01]  /*0040*/  IMAD.MOV.U32 R2, RZ, RZ, RZ ;  /* 0x000000ffff027224 */ /* 0x000fe200078e00ff */
[----:B------:R-:W2:Y:S01]  /*0050*/  S2R R5, SR_CTAID.X ;  /* 0x0000000000057919 */ /* 0x000ea20000002500 */
[----:B-1----:R-:W-:-:S05]  /*0060*/  LOP3.LUT R0, R0, 0x7f, RZ, 0xc0, !PT ;  /* 0x0000007f00007812 */ /* 0x002fca00078ec0ff */
[----:B--2---:R-:W-:-:S05]  /*0070*/  IMAD R5, R5, 0x80, R0 ;  /* 0x0000008005057824 */ /* 0x004fca00078e0200 */
[----:B------:R-:W-:-:S13]  /*0080*/  ISETP.GE.AND P1, PT, R5, 0x100, PT ;  /* 0x000001000500780c */ /* 0x000fda0003f26270 */
[----:B------:R-:W-:Y:S05]  /*0090*/  @P1 BRA `(.L_x_1) ;  /* 0x00000000000c1947 */ /* 0x000fea0003800000 */
[----:B------:R-:W1:Y:S02]  /*00a0*/  LDC.64 R2, c[0x0][0x210] ;  /* 0x00008400ff027b82 */ /* 0x000e640000000a00 */
[----:B-1----:R-:W-:-:S06]  /*00b0*/  IMAD.WIDE R2, R5, 0x4, R2 ;  /* 0x0000000405027825 */ /* 0x002fcc00078e0202 */
[----:B------:R1:W5:Y:S02]  /*00c0*/  LDG.E R2, desc[UR4][R2.64] ;  /* 0x0000000402027981 */ /* 0x000364000c1e1900 */
.L_x_1:
[----:B------:R-:W-:Y:S05]  /*00d0*/  BSYNC B0 ;  /* 0x0000000000007941 */ /* 0x000fea0003800000 */
.L_x_0:
[----:B------:R-:W-:Y:S01]  /*00e0*/  ULDC.64 UR6, c[0x0][0x218] ;  /* 0x0000860000067ab9 */ /* 0x000fe20000000a00 */
[----:B-----5:R-:W-:Y:S02]  /*00f0*/  FSETP.NEU.AND P0, PT, R2, -1, PT ;  /* 0xbf8000000200780b */ /* 0x020fe40003f0d000 */
[----:B------:R-:W-:Y:S02]  /*0100*/  IADD3 R2, P2, R5, UR6, RZ ;  /* 0x0000000605027c10 */ /* 0x000fe4000ff5e0ff */
[----:B------:R-:W-:Y:S02]  /*0110*/  SEL R7, RZ, 0x1, P0 ;  /* 0x00000001ff077807 */ /* 0x000fe40000000000 */
[----:B-1----:R-:W-:Y:S01]  /*0120*/  LEA.HI.X.SX32 R3, R5, UR7, 0x1, P2 ;  /* 0x0000000705037c11 */ /* 0x002fe200090f0eff */
[----:B------:R-:W-:Y:S08]  /*0130*/  @P1 EXIT ;  /* 0x000000000000194d */ /* 0x000ff00003800000 */
[----:B------:R-:W-:Y:S01]  /*0140*/  STG.E.U8 desc[UR4][R2.64], R7 ;  /* 0x0000000702007986 */ /* 0x000fe2000c101104 */
[----:B------:R-:W-:Y:S05]  /*0150*/  EXIT ;  /* 0x000000000000794d */ /* 0x000fea0003800000 */
.L_x_2:
[----:B------:R-:W-:-:S00]  /*0160*/  BRA `(.L_x_2) ;  /* 0xfffffffc00fc7947 */ /* 0x000fc0000383ffff */
[----:B------:R-:W-:-:S00]  /*0170*/  NOP ;  /* 0x0000000000007918 */ /* 0x000fc00000000000 */
        /* <DEDUP_REMOVED lines=8> */
.L_x_3:


//--------------------- .nv.constant0.triton_poi_fused_eq_1 --------------------------
	.section	.nv.constant0.triton_poi_fused_eq_1,"a",@progbits
	.sectionflags	@""
	.align	4
.nv.constant0.triton_poi_fused_eq_1:
	.zero		548
